//
// Generated by NVIDIA NVVM Compiler
//
// Compiler Build ID: CL-36424714
// Cuda compilation tools, release 13.0, V13.0.88
// Based on NVVM 20.0.0
//

.version 9.0
.target sm_100
.address_size 64

	// .globl	_Z23conv2d_reference_kernelPK6__halfS1_S1_PS_iiiii

.visible .entry _Z23conv2d_reference_kernelPK6__halfS1_S1_PS_iiiii(
	.param .u64 .ptr .align 1 _Z23conv2d_reference_kernelPK6__halfS1_S1_PS_iiiii_param_0,
	.param .u64 .ptr .align 1 _Z23conv2d_reference_kernelPK6__halfS1_S1_PS_iiiii_param_1,
	.param .u64 .ptr .align 1 _Z23conv2d_reference_kernelPK6__halfS1_S1_PS_iiiii_param_2,
	.param .u64 .ptr .align 1 _Z23conv2d_reference_kernelPK6__halfS1_S1_PS_iiiii_param_3,
	.param .u32 _Z23conv2d_reference_kernelPK6__halfS1_S1_PS_iiiii_param_4,
	.param .u32 _Z23conv2d_reference_kernelPK6__halfS1_S1_PS_iiiii_param_5,
	.param .u32 _Z23conv2d_reference_kernelPK6__halfS1_S1_PS_iiiii_param_6,
	.param .u32 _Z23conv2d_reference_kernelPK6__halfS1_S1_PS_iiiii_param_7,
	.param .u32 _Z23conv2d_reference_kernelPK6__halfS1_S1_PS_iiiii_param_8
)
{
	.reg .pred 	%p<37>;
	.reg .b16 	%rs<21>;
	.reg .b32 	%r<113>;
	.reg .b32 	%f<54>;
	.reg .b64 	%rd<52>;

	ld.param.u64 	%rd4, [_Z23conv2d_reference_kernelPK6__halfS1_S1_PS_iiiii_param_1];
	ld.param.u32 	%r67, [_Z23conv2d_reference_kernelPK6__halfS1_S1_PS_iiiii_param_4];
	ld.param.u32 	%r63, [_Z23conv2d_reference_kernelPK6__halfS1_S1_PS_iiiii_param_5];
	ld.param.u32 	%r64, [_Z23conv2d_reference_kernelPK6__halfS1_S1_PS_iiiii_param_6];
	ld.param.u32 	%r65, [_Z23conv2d_reference_kernelPK6__halfS1_S1_PS_iiiii_param_7];
	ld.param.u32 	%r66, [_Z23conv2d_reference_kernelPK6__halfS1_S1_PS_iiiii_param_8];
	mov.u32 	%r68, %ctaid.x;
	mov.u32 	%r69, %ntid.x;
	mov.u32 	%r70, %tid.x;
	mad.lo.s32 	%r1, %r68, %r69, %r70;
	mul.lo.s32 	%r71, %r63, %r67;
	mul.lo.s32 	%r72, %r71, %r64;
	mul.lo.s32 	%r73, %r72, %r66;
	setp.ge.s32 	%p9, %r1, %r73;
	@%p9 bra 	$L__BB0_23;
	div.s32 	%r3, %r1, %r66;
	mul.lo.s32 	%r74, %r3, %r66;
	sub.s32 	%r2, %r1, %r74;
	mul.lo.s32 	%r4, %r66, %r64;
	setp.lt.s32 	%p10, %r65, 1;
	mov.f32 	%f44, 0f00000000;
	@%p10 bra 	$L__BB0_22;
	ld.param.u64 	%rd49, [_Z23conv2d_reference_kernelPK6__halfS1_S1_PS_iiiii_param_0];
	rem.s32 	%r75, %r3, %r64;
	div.s32 	%r76, %r1, %r4;
	rem.s32 	%r77, %r76, %r63;
	cvta.to.global.u64 	%rd1, %rd4;
	cvta.to.global.u64 	%rd2, %rd49;
	mul.lo.s32 	%r78, %r4, %r63;
	div.s32 	%r79, %r1, %r78;
	mad.lo.s32 	%r80, %r79, %r63, %r77;
	setp.gt.s32 	%p11, %r77, 0;
	setp.gt.s32 	%p12, %r63, -1;
	and.pred  	%p13, %p11, %p12;
	add.s32 	%r81, %r80, -1;
	mul.lo.s32 	%r82, %r2, %r65;
	setp.gt.s32 	%p14, %r75, 0;
	setp.gt.s32 	%p15, %r64, -1;
	and.pred  	%p16, %p14, %p15;
	and.pred  	%p1, %p13, %p16;
	mad.lo.s32 	%r83, %r81, %r64, %r75;
	add.s32 	%r84, %r83, -1;
	mul.lo.s32 	%r96, %r84, %r65;
	mul.lo.s32 	%r95, %r82, 9;
	or.b32  	%r85, %r75, %r64;
	setp.gt.s32 	%p17, %r85, -1;
	and.pred  	%p2, %p13, %p17;
	mul.lo.s32 	%r97, %r83, %r65;
	add.s32 	%r98, %r95, %r65;
	add.s32 	%r86, %r75, 2;
	setp.gt.s32 	%p18, %r75, -2;
	setp.le.s32 	%p19, %r86, %r64;
	and.pred  	%p20, %p18, %p19;
	and.pred  	%p3, %p13, %p20;
	add.s32 	%r99, %r97, %r65;
	add.s32 	%r100, %r98, %r65;
	or.b32  	%r87, %r77, %r63;
	setp.gt.s32 	%p22, %r87, -1;
	or.b32  	%r88, %r87, %r64;
	setp.gt.s32 	%p23, %r88, -1;
	and.pred  	%p4, %p14, %p23;
	add.s32 	%r89, %r84, %r64;
	mul.lo.s32 	%r101, %r89, %r65;
	add.s32 	%r102, %r100, %r65;
	or.b32  	%r13, %r87, %r85;
	add.s32 	%r103, %r101, %r65;
	add.s32 	%r104, %r102, %r65;
	and.pred  	%p5, %p22, %p20;
	add.s32 	%r90, %r89, 2;
	mul.lo.s32 	%r105, %r90, %r65;
	add.s32 	%r106, %r104, %r65;
	add.s32 	%r91, %r77, 2;
	setp.gt.s32 	%p24, %r77, -2;
	setp.le.s32 	%p25, %r91, %r63;
	and.pred  	%p26, %p24, %p25;
	and.pred  	%p6, %p26, %p16;
	add.s32 	%r92, %r89, %r64;
	mul.lo.s32 	%r107, %r92, %r65;
	add.s32 	%r108, %r106, %r65;
	and.pred  	%p7, %p26, %p17;
	add.s32 	%r109, %r107, %r65;
	add.s32 	%r110, %r108, %r65;
	and.pred  	%p8, %p26, %p20;
	add.s32 	%r93, %r92, 2;
	mul.lo.s32 	%r111, %r93, %r65;
	add.s32 	%r112, %r110, %r65;
	neg.s32 	%r94, %r65;
	mov.f32 	%f44, 0f00000000;
	not.pred 	%p27, %p1;
	not.pred 	%p28, %p2;
	not.pred 	%p29, %p3;
	not.pred 	%p30, %p4;
	not.pred 	%p32, %p5;
	not.pred 	%p33, %p6;
	not.pred 	%p34, %p7;
	not.pred 	%p35, %p8;
$L__BB0_3:
	@%p27 bra 	$L__BB0_5;
	mul.wide.s32 	%rd7, %r96, 2;
	add.s64 	%rd8, %rd2, %rd7;
	ld.global.u16 	%rs1, [%rd8];
	// begin inline asm
	{  cvt.f32.f16 %f23, %rs1;}

	// end inline asm
	mul.wide.s32 	%rd9, %r95, 2;
	add.s64 	%rd10, %rd1, %rd9;
	ld.global.u16 	%rs2, [%rd10];
	// begin inline asm
	{  cvt.f32.f16 %f24, %rs2;}

	// end inline asm
	fma.rn.f32 	%f44, %f23, %f24, %f44;
$L__BB0_5:
	@%p28 bra 	$L__BB0_7;
	mul.wide.s32 	%rd11, %r97, 2;
	add.s64 	%rd12, %rd2, %rd11;
	ld.global.u16 	%rs3, [%rd12];
	// begin inline asm
	{  cvt.f32.f16 %f25, %rs3;}

	// end inline asm
	mul.wide.s32 	%rd13, %r98, 2;
	add.s64 	%rd14, %rd1, %rd13;
	ld.global.u16 	%rs4, [%rd14];
	// begin inline asm
	{  cvt.f32.f16 %f26, %rs4;}

	// end inline asm
	fma.rn.f32 	%f44, %f25, %f26, %f44;
$L__BB0_7:
	@%p29 bra 	$L__BB0_9;
	mul.wide.s32 	%rd15, %r99, 2;
	add.s64 	%rd16, %rd2, %rd15;
	ld.global.u16 	%rs5, [%rd16];
	// begin inline asm
	{  cvt.f32.f16 %f27, %rs5;}

	// end inline asm
	mul.wide.s32 	%rd17, %r100, 2;
	add.s64 	%rd18, %rd1, %rd17;
	ld.global.u16 	%rs6, [%rd18];
	// begin inline asm
	{  cvt.f32.f16 %f28, %rs6;}

	// end inline asm
	fma.rn.f32 	%f44, %f27, %f28, %f44;
$L__BB0_9:
	@%p30 bra 	$L__BB0_11;
	mul.wide.s32 	%rd19, %r101, 2;
	add.s64 	%rd20, %rd2, %rd19;
	ld.global.u16 	%rs7, [%rd20];
	// begin inline asm
	{  cvt.f32.f16 %f29, %rs7;}

	// end inline asm
	mul.wide.s32 	%rd21, %r102, 2;
	add.s64 	%rd22, %rd1, %rd21;
	ld.global.u16 	%rs8, [%rd22];
	// begin inline asm
	{  cvt.f32.f16 %f30, %rs8;}

	// end inline asm
	fma.rn.f32 	%f44, %f29, %f30, %f44;
$L__BB0_11:
	setp.lt.s32 	%p31, %r13, 0;
	@%p31 bra 	$L__BB0_13;
	mul.wide.s32 	%rd23, %r103, 2;
	add.s64 	%rd24, %rd2, %rd23;
	ld.global.u16 	%rs9, [%rd24];
	// begin inline asm
	{  cvt.f32.f16 %f31, %rs9;}

	// end inline asm
	mul.wide.s32 	%rd25, %r104, 2;
	add.s64 	%rd26, %rd1, %rd25;
	ld.global.u16 	%rs10, [%rd26];
	// begin inline asm
	{  cvt.f32.f16 %f32, %rs10;}

	// end inline asm
	fma.rn.f32 	%f44, %f31, %f32, %f44;
$L__BB0_13:
	@%p32 bra 	$L__BB0_15;
	mul.wide.s32 	%rd27, %r105, 2;
	add.s64 	%rd28, %rd2, %rd27;
	ld.global.u16 	%rs11, [%rd28];
	// begin inline asm
	{  cvt.f32.f16 %f33, %rs11;}

	// end inline asm
	mul.wide.s32 	%rd29, %r106, 2;
	add.s64 	%rd30, %rd1, %rd29;
	ld.global.u16 	%rs12, [%rd30];
	// begin inline asm
	{  cvt.f32.f16 %f34, %rs12;}

	// end inline asm
	fma.rn.f32 	%f44, %f33, %f34, %f44;
$L__BB0_15:
	@%p33 bra 	$L__BB0_17;
	mul.wide.s32 	%rd31, %r107, 2;
	add.s64 	%rd32, %rd2, %rd31;
	ld.global.u16 	%rs13, [%rd32];
	// begin inline asm
	{  cvt.f32.f16 %f35, %rs13;}

	// end inline asm
	mul.wide.s32 	%rd33, %r108, 2;
	add.s64 	%rd34, %rd1, %rd33;
	ld.global.u16 	%rs14, [%rd34];
	// begin inline asm
	{  cvt.f32.f16 %f36, %rs14;}

	// end inline asm
	fma.rn.f32 	%f44, %f35, %f36, %f44;
$L__BB0_17:
	@%p34 bra 	$L__BB0_19;
	mul.wide.s32 	%rd35, %r109, 2;
	add.s64 	%rd36, %rd2, %rd35;
	ld.global.u16 	%rs15, [%rd36];
	// begin inline asm
	{  cvt.f32.f16 %f37, %rs15;}

	// end inline asm
	mul.wide.s32 	%rd37, %r110, 2;
	add.s64 	%rd38, %rd1, %rd37;
	ld.global.u16 	%rs16, [%rd38];
	// begin inline asm
	{  cvt.f32.f16 %f38, %rs16;}

	// end inline asm
	fma.rn.f32 	%f44, %f37, %f38, %f44;
$L__BB0_19:
	@%p35 bra 	$L__BB0_21;
	mul.wide.s32 	%rd39, %r111, 2;
	add.s64 	%rd40, %rd2, %rd39;
	ld.global.u16 	%rs17, [%rd40];
	// begin inline asm
	{  cvt.f32.f16 %f39, %rs17;}

	// end inline asm
	mul.wide.s32 	%rd41, %r112, 2;
	add.s64 	%rd42, %rd1, %rd41;
	ld.global.u16 	%rs18, [%rd42];
	// begin inline asm
	{  cvt.f32.f16 %f40, %rs18;}

	// end inline asm
	fma.rn.f32 	%f44, %f39, %f40, %f44;
$L__BB0_21:
	add.s32 	%r112, %r112, 1;
	add.s32 	%r111, %r111, 1;
	add.s32 	%r110, %r110, 1;
	add.s32 	%r109, %r109, 1;
	add.s32 	%r108, %r108, 1;
	add.s32 	%r107, %r107, 1;
	add.s32 	%r106, %r106, 1;
	add.s32 	%r105, %r105, 1;
	add.s32 	%r104, %r104, 1;
	add.s32 	%r103, %r103, 1;
	add.s32 	%r102, %r102, 1;
	add.s32 	%r101, %r101, 1;
	add.s32 	%r100, %r100, 1;
	add.s32 	%r99, %r99, 1;
	add.s32 	%r98, %r98, 1;
	add.s32 	%r97, %r97, 1;
	add.s32 	%r96, %r96, 1;
	add.s32 	%r95, %r95, 1;
	add.s32 	%r94, %r94, 1;
	setp.ne.s32 	%p36, %r94, 0;
	@%p36 bra 	$L__BB0_3;
$L__BB0_22:
	ld.param.u64 	%rd51, [_Z23conv2d_reference_kernelPK6__halfS1_S1_PS_iiiii_param_3];
	ld.param.u64 	%rd50, [_Z23conv2d_reference_kernelPK6__halfS1_S1_PS_iiiii_param_2];
	cvta.to.global.u64 	%rd43, %rd50;
	mul.wide.s32 	%rd44, %r2, 2;
	add.s64 	%rd45, %rd43, %rd44;
	ld.global.u16 	%rs19, [%rd45];
	// begin inline asm
	{  cvt.f32.f16 %f41, %rs19;}

	// end inline asm
	add.f32 	%f42, %f44, %f41;
	// begin inline asm
	{  cvt.rn.f16.f32 %rs20, %f42;}

	// end inline asm
	cvta.to.global.u64 	%rd46, %rd51;
	mul.wide.s32 	%rd47, %r1, 2;
	add.s64 	%rd48, %rd46, %rd47;
	st.global.u16 	[%rd48], %rs20;
$L__BB0_23:
	ret;

}


// ===== COMPILED SASS (sm_100) =====

	.target	sm_100

	.elftype	@"ET_EXEC"


//--------------------- .note.nv.tkinfo           --------------------------
	.section	.note.nv.tkinfo,"",@"SHT_NOTE"
	.sectionflags	@"SHF_NOTE_NV_TKINFO"
	.tkinfo
        /*0018*/ 	.word	0x00000002
        /*0030*/ 	.string	""
        /*0030*/ 	.string	"ptxas"
        /*0030*/ 	.string	"Cuda compilation tools, release 13.0, V13.0.88"
        /*0030*/ 	.string	"Build cuda_13.0.r13.0/compiler.36424714_0"
        /*0030*/ 	.string	"-arch sm_100 -m 64 "



//--------------------- .note.nv.cuinfo           --------------------------
	.section	.note.nv.cuinfo,"",@"SHT_NOTE"
	.sectionflags	@"SHF_NOTE_NV_CUINFO"
        /*0018*/ 	.short	0x0002
        /*001a*/ 	.short	0x0064
        /*001c*/ 	.short	0x0082
	.zero		2


//--------------------- .nv.info                  --------------------------
	.section	.nv.info,"",@"SHT_CUDA_INFO"
	.align	4


	//----- nvinfo : EIATTR_REGCOUNT
	.align		4
        /*0000*/ 	.byte	0x04, 0x2f
        /*0002*/ 	.short	(.L_1 - .L_0)
	.align		4
.L_0:
        /*0004*/ 	.word	index@(_Z23conv2d_reference_kernelPK6__halfS1_S1_PS_iiiii)
        /*0008*/ 	.word	0x00000026


	//----- nvinfo : EIATTR_FRAME_SIZE
	.align		4
.L_1:
        /*000c*/ 	.byte	0x04, 0x11
        /*000e*/ 	.short	(.L_3 - .L_2)
	.align		4
.L_2:
        /*0010*/ 	.word	index@(_Z23conv2d_reference_kernelPK6__halfS1_S1_PS_iiiii)
        /*0014*/ 	.word	0x00000000


	//----- nvinfo : EIATTR_MIN_STACK_SIZE
	.align		4
.L_3:
        /*0018*/ 	.byte	0x04, 0x12
        /*001a*/ 	.short	(.L_5 - .L_4)
	.align		4
.L_4:
        /*001c*/ 	.word	index@(_Z23conv2d_reference_kernelPK6__halfS1_S1_PS_iiiii)
        /*0020*/ 	.word	0x00000000
.L_5:


//--------------------- .nv.compat                --------------------------
	.section	.nv.compat,"",@"SHT_CUDA_COMPAT_INFO"
	.align	4
        /*0000*/ 	.byte	0x02, 0x09, 0x00, 0x00, 0x02, 0x02, 0x01, 0x00, 0x02, 0x05, 0x05, 0x00, 0x03, 0x07, 0x01, 0x01
        /*0010*/ 	.byte	0x02, 0x03, 0x00, 0x00, 0x02, 0x06, 0x01, 0x00, 0x04, 0x0b, 0x08, 0x00, 0x09, 0x00, 0x00, 0x00
        /*0020*/ 	.byte	0x00, 0x00, 0x00, 0x00


//--------------------- .nv.info._Z23conv2d_reference_kernelPK6__halfS1_S1_PS_iiiii --------------------------
	.section	.nv.info._Z23conv2d_reference_kernelPK6__halfS1_S1_PS_iiiii,"",@"SHT_CUDA_INFO"
	.sectionflags	@""
	.align	4


	//----- nvinfo : EIATTR_CUDA_API_VERSION
	.align		4
        /*0000*/ 	.byte	0x04, 0x37
        /*0002*/ 	.short	(.L_7 - .L_6)
.L_6:
        /*0004*/ 	.word	0x00000082


	//----- nvinfo : EIATTR_KPARAM_INFO
	.align		4
.L_7:
        /*0008*/ 	.byte	0x04, 0x17
        /*000a*/ 	.short	(.L_9 - .L_8)
.L_8:
        /*000c*/ 	.word	0x00000000
        /*0010*/ 	.short	0x0008
        /*0012*/ 	.short	0x0030
        /*0014*/ 	.byte	0x00, 0xf0, 0x11, 0x00


	//----- nvinfo : EIATTR_KPARAM_INFO
	.align		4
.L_9:
        /*0018*/ 	.byte	0x04, 0x17
        /*001a*/ 	.short	(.L_11 - .L_10)
.L_10:
        /*001c*/ 	.word	0x00000000
        /*0020*/ 	.short	0x0007
        /*0022*/ 	.short	0x002c
        /*0024*/ 	.byte	0x00, 0xf0, 0x11, 0x00


	//----- nvinfo : EIATTR_KPARAM_INFO
	.align		4
.L_11:
        /*0028*/ 	.byte	0x04, 0x17
        /*002a*/ 	.short	(.L_13 - .L_12)
.L_12:
        /*002c*/ 	.word	0x00000000
        /*0030*/ 	.short	0x0006
        /*0032*/ 	.short	0x0028
        /*0034*/ 	.byte	0x00, 0xf0, 0x11, 0x00


	//----- nvinfo : EIATTR_KPARAM_INFO
	.align		4
.L_13:
        /*0038*/ 	.byte	0x04, 0x17
        /*003a*/ 	.short	(.L_15 - .L_14)
.L_14:
        /*003c*/ 	.word	0x00000000
        /*0040*/ 	.short	0x0005
        /*0042*/ 	.short	0x0024
        /*0044*/ 	.byte	0x00, 0xf0, 0x11, 0x00


	//----- nvinfo : EIATTR_KPARAM_INFO
	.align		4
.L_15:
        /*0048*/ 	.byte	0x04, 0x17
        /*004a*/ 	.short	(.L_17 - .L_16)
.L_16:
        /*004c*/ 	.word	0x00000000
        /*0050*/ 	.short	0x0004
        /*0052*/ 	.short	0x0020
        /*0054*/ 	.byte	0x00, 0xf0, 0x11, 0x00


	//----- nvinfo : EIATTR_KPARAM_INFO
	.align		4
.L_17:
        /*0058*/ 	.byte	0x04, 0x17
        /*005a*/ 	.short	(.L_19 - .L_18)
.L_18:
        /*005c*/ 	.word	0x00000000
        /*0060*/ 	.short	0x0003
        /*0062*/ 	.short	0x0018
        /*0064*/ 	.byte	0x00, 0xf5, 0x21, 0x00


	//----- nvinfo : EIATTR_KPARAM_INFO
	.align		4
.L_19:
        /*0068*/ 	.byte	0x04, 0x17
        /*006a*/ 	.short	(.L_21 - .L_20)
.L_20:
        /*006c*/ 	.word	0x00000000
        /*0070*/ 	.short	0x0002
        /*0072*/ 	.short	0x0010
        /*0074*/ 	.byte	0x00, 0xf5, 0x21, 0x00


	//----- nvinfo : EIATTR_KPARAM_INFO
	.align		4
.L_21:
        /*0078*/ 	.byte	0x04, 0x17
        /*007a*/ 	.short	(.L_23 - .L_22)
.L_22:
        /*007c*/ 	.word	0x00000000
        /*0080*/ 	.short	0x0001
        /*0082*/ 	.short	0x0008
        /*0084*/ 	.byte	0x00, 0xf5, 0x21, 0x00


	//----- nvinfo : EIATTR_KPARAM_INFO
	.align		4
.L_23:
        /*0088*/ 	.byte	0x04, 0x17
        /*008a*/ 	.short	(.L_25 - .L_24)
.L_24:
        /*008c*/ 	.word	0x00000000
        /*0090*/ 	.short	0x0000
        /*0092*/ 	.short	0x0000
        /*0094*/ 	.byte	0x00, 0xf5, 0x21, 0x00


	//----- nvinfo : EIATTR_SPARSE_MMA_MASK
	.align		4
.L_25:
        /*0098*/ 	.byte	0x03, 0x50
        /*009a*/ 	.short	0x0000


	//----- nvinfo : EIATTR_MAXREG_COUNT
	.align		4
        /*009c*/ 	.byte	0x03, 0x1b
        /*009e*/ 	.short	0x00ff


	//----- nvinfo : EIATTR_MERCURY_ISA_VERSION
	.align		4
        /*00a0*/ 	.byte	0x03, 0x5f
        /*00a2*/ 	.short	0x0101


	//----- nvinfo : EIATTR_VRC_CTA_INIT_COUNT
	.align		4
        /*00a4*/ 	.byte	0x02, 0x4a
	.zero		1
	.zero		1


	//----- nvinfo : EIATTR_EXIT_INSTR_OFFSETS
	.align		4
        /*00a8*/ 	.byte	0x04, 0x1c
        /*00aa*/ 	.short	(.L_27 - .L_26)


	//   ....[0]....
.L_26:
        /*00ac*/ 	.word	0x000000c0


	//   ....[1]....
        /*00b0*/ 	.word	0x00001350


	//----- nvinfo : EIATTR_CBANK_PARAM_SIZE
	.align		4
.L_27:
        /*00b4*/ 	.byte	0x03, 0x19
        /*00b6*/ 	.short	0x0034


	//----- nvinfo : EIATTR_PARAM_CBANK
	.align		4
        /*00b8*/ 	.byte	0x04, 0x0a
        /*00ba*/ 	.short	(.L_29 - .L_28)
	.align		4
.L_28:
        /*00bc*/ 	.word	index@(.nv.constant0._Z23conv2d_reference_kernelPK6__halfS1_S1_PS_iiiii)
        /*00c0*/ 	.short	0x0380
        /*00c2*/ 	.short	0x0034


	//----- nvinfo : EIATTR_SW_WAR
	.align		4
.L_29:
        /*00c4*/ 	.byte	0x04, 0x36
        /*00c6*/ 	.short	(.L_31 - .L_30)
.L_30:
        /*00c8*/ 	.word	0x00000008
.L_31:


//--------------------- .nv.callgraph             --------------------------
	.section	.nv.callgraph,"",@"SHT_CUDA_CALLGRAPH"
	.align	4
	.sectionentsize	8
	.align		4
        /*0000*/ 	.word	0x00000000
	.align		4
        /*0004*/ 	.word	0xffffffff
	.align		4
        /*0008*/ 	.word	0x00000000
	.align		4
        /*000c*/ 	.word	0xfffffffe
	.align		4
        /*0010*/ 	.word	0x00000000
	.align		4
        /*0014*/ 	.word	0xfffffffd
	.align		4
        /*0018*/ 	.word	0x00000000
	.align		4
        /*001c*/ 	.word	0xfffffffc


//--------------------- .text._Z23conv2d_reference_kernelPK6__halfS1_S1_PS_iiiii --------------------------
	.section	.text._Z23conv2d_reference_kernelPK6__halfS1_S1_PS_iiiii,"ax",@progbits
	.align	128
        .global         _Z23conv2d_reference_kernelPK6__halfS1_S1_PS_iiiii
        .type           _Z23conv2d_reference_kernelPK6__halfS1_S1_PS_iiiii,@function
        .size           _Z23conv2d_reference_kernelPK6__halfS1_S1_PS_iiiii,(.L_x_3 - _Z23conv2d_reference_kernelPK6__halfS1_S1_PS_iiiii)
        .other          _Z23conv2d_reference_kernelPK6__halfS1_S1_PS_iiiii,@"STO_CUDA_ENTRY STV_DEFAULT"
_Z23conv2d_reference_kernelPK6__halfS1_S1_PS_iiiii:
.text._Z23conv2d_reference_kernelPK6__halfS1_S1_PS_iiiii:
[----:B------:R-:W-:Y:S01]  /*0000*/  LDC R1, c[0x0][0x37c] ;  /* 0x0000df00ff017b82 */ /* 0x000fe20000000800 */
[----:B------:R-:W0:Y:S07]  /*0010*/  S2R R7, SR_TID.X ;  /* 0x0000000000077919 */ /* 0x000e2e0000002100 */
[----:B------:R-:W1:Y:S08]  /*0020*/  LDC.64 R4, c[0x0][0x3a0] ;  /* 0x0000e800ff047b82 */ /* 0x000e700000000a00 */
[----:B------:R-:W2:Y:S08]  /*0030*/  LDC R6, c[0x0][0x3a8] ;  /* 0x0000ea00ff067b82 */ /* 0x000eb00000000800 */
[----:B------:R-:W0:Y:S08]  /*0040*/  S2UR UR4, SR_CTAID.X ;  /* 0x00000000000479c3 */ /* 0x000e300000002500 */
[----:B------:R-:W0:Y:S01]  /*0050*/  LDC R0, c[0x0][0x360] ;  /* 0x0000d800ff007b82 */ /* 0x000e220000000800 */
[----:B-1----:R-:W-:-:S07]  /*0060*/  IMAD R3, R5, R4, RZ ;  /* 0x0000000405037224 */ /* 0x002fce00078e02ff */
[----:B------:R-:W1:Y:S01]  /*0070*/  LDC R9, c[0x0][0x3b0] ;  /* 0x0000ec00ff097b82 */ /* 0x000e620000000800 */
[----:B--2---:R-:W-:Y:S02]  /*0080*/  IMAD R2, R3, R6, RZ ;  /* 0x0000000603027224 */ /* 0x004fe400078e02ff */
[----:B0-----:R-:W-:Y:S02]  /*0090*/  IMAD R0, R0, UR4, R7 ;  /* 0x0000000400007c24 */ /* 0x001fe4000f8e0207 */
[----:B-1----:R-:W-:-:S05]  /*00a0*/  IMAD R3, R2, R9, RZ ;  /* 0x0000000902037224 */ /* 0x002fca00078e02ff */
[----:B------:R-:W-:-:S13]  /*00b0*/  ISETP.GE.AND P0, PT, R0, R3, PT ;  /* 0x000000030000720c */ /* 0x000fda0003f06270 */
[----:B------:R-:W-:Y:S05]  /*00c0*/  @P0 EXIT ;  /* 0x000000000000094d */ /* 0x000fea0003800000 */
[----:B------:R-:W-:Y:S01]  /*00d0*/  IABS R8, R9 ;  /* 0x0000000900087213 */ /* 0x000fe20000000000 */
[----:B------:R-:W0:Y:S01]  /*00e0*/  LDCU UR5, c[0x0][0x3ac] ;  /* 0x00007580ff0577ac */ /* 0x000e220008000800 */
[----:B------:R-:W-:Y:S02]  /*00f0*/  IABS R4, R0 ;  /* 0x0000000000047213 */ /* 0x000fe40000000000 */
[----:B------:R-:W1:Y:S01]  /*0100*/  I2F.RP R7, R8 ;  /* 0x0000000800077306 */ /* 0x000e620000209400 */
[----:B------:R-:W2:Y:S07]  /*0110*/  LDCU.64 UR6, c[0x0][0x358] ;  /* 0x00006b00ff0677ac */ /* 0x000eae0008000a00 */
[----:B-1----:R-:W1:Y:S01]  /*0120*/  MUFU.RCP R7, R7 ;  /* 0x0000000700077308 */ /* 0x002e620000001000 */
[----:B0-----:R-:W-:Y:S01]  /*0130*/  UISETP.GE.AND UP0, UPT, UR5, 0x1, UPT ;  /* 0x000000010500788c */ /* 0x001fe2000bf06270 */
[----:B-1----:R-:W-:-:S06]  /*0140*/  IADD3 R2, PT, PT, R7, 0xffffffe, RZ ;  /* 0x0ffffffe07027810 */ /* 0x002fcc0007ffe0ff */
[----:B------:R0:W1:Y:S02]  /*0150*/  F2I.FTZ.U32.TRUNC.NTZ R3, R2 ;  /* 0x0000000200037305 */ /* 0x000064000021f000 */
[----:B0-----:R-:W-:Y:S02]  /*0160*/  HFMA2 R2, -RZ, RZ, 0, 0 ;  /* 0x00000000ff027431 */ /* 0x001fe400000001ff */
[----:B-1----:R-:W-:-:S04]  /*0170*/  IMAD.MOV R11, RZ, RZ, -R3 ;  /* 0x000000ffff0b7224 */ /* 0x002fc800078e0a03 */
[----:B------:R-:W-:-:S04]  /*0180*/  IMAD R11, R11, R8, RZ ;  /* 0x000000080b0b7224 */ /* 0x000fc800078e02ff */
[----:B------:R-:W-:Y:S01]  /*0190*/  IMAD.HI.U32 R3, R3, R11, R2 ;  /* 0x0000000b03037227 */ /* 0x000fe200078e0002 */
[----:B------:R-:W-:-:S04]  /*01a0*/  LOP3.LUT R2, R0, R9, RZ, 0x3c, !PT ;  /* 0x0000000900027212 */ /* 0x000fc800078e3cff */
[----:B------:R-:W-:Y:S01]  /*01b0*/  ISETP.GE.AND P2, PT, R2, RZ, PT ;  /* 0x000000ff0200720c */ /* 0x000fe20003f46270 */
[----:B------:R-:W-:Y:S01]  /*01c0*/  IMAD.HI.U32 R3, R3, R4, RZ ;  /* 0x0000000403037227 */ /* 0x000fe200078e00ff */
[----:B------:R-:W-:-:S03]  /*01d0*/  MOV R2, RZ ;  /* 0x000000ff00027202 */ /* 0x000fc60000000f00 */
[----:B------:R-:W-:-:S04]  /*01e0*/  IMAD.MOV R7, RZ, RZ, -R3 ;  /* 0x000000ffff077224 */ /* 0x000fc800078e0a03 */
[----:B------:R-:W-:-:S05]  /*01f0*/  IMAD R7, R8, R7, R4 ;  /* 0x0000000708077224 */ /* 0x000fca00078e0204 */
[----:B------:R-:W-:-:S13]  /*0200*/  ISETP.GT.U32.AND P1, PT, R8, R7, PT ;  /* 0x000000070800720c */ /* 0x000fda0003f24070 */
[-C--:B------:R-:W-:Y:S01]  /*0210*/  @!P1 IADD3 R7, PT, PT, R7, -R8.reuse, RZ ;  /* 0x8000000807079210 */ /* 0x080fe20007ffe0ff */
[----:B------:R-:W-:Y:S01]  /*0220*/  @!P1 VIADD R3, R3, 0x1 ;  /* 0x0000000103039836 */ /* 0x000fe20000000000 */
[----:B------:R-:W-:Y:S02]  /*0230*/  ISETP.NE.AND P1, PT, R9, RZ, PT ;  /* 0x000000ff0900720c */ /* 0x000fe40003f25270 */
[----:B------:R-:W-:-:S13]  /*0240*/  ISETP.GE.U32.AND P0, PT, R7, R8, PT ;  /* 0x000000080700720c */ /* 0x000fda0003f06070 */
[----:B------:R-:W-:-:S05]  /*0250*/  @P0 IADD3 R3, PT, PT, R3, 0x1, RZ ;  /* 0x0000000103030810 */ /* 0x000fca0007ffe0ff */
[----:B------:R-:W-:-:S05]  /*0260*/  IMAD.MOV.U32 R7, RZ, RZ, R3 ;  /* 0x000000ffff077224 */ /* 0x000fca00078e0003 */
[----:B------:R-:W-:Y:S02]  /*0270*/  @!P2 IADD3 R7, PT, PT, -R7, RZ, RZ ;  /* 0x000000ff0707a210 */ /* 0x000fe40007ffe1ff */
[----:B------:R-:W-:-:S05]  /*0280*/  @!P1 LOP3.LUT R7, RZ, R9, RZ, 0x33, !PT ;  /* 0x00000009ff079212 */ /* 0x000fca00078e33ff */
[----:B------:R-:W-:-:S04]  /*0290*/  IMAD.MOV R3, RZ, RZ, -R7 ;  /* 0x000000ffff037224 */ /* 0x000fc800078e0a07 */
[----:B------:R-:W-:Y:S01]  /*02a0*/  IMAD R3, R9, R3, R0 ;  /* 0x0000000309037224 */ /* 0x000fe200078e0200 */
[----:B--2---:R-:W-:Y:S06]  /*02b0*/  BRA.U !UP0, `(.L_x_0) ;  /* 0x0000001108007547 */ /* 0x004fec000b800000 */
[----:B------:R-:W-:Y:S01]  /*02c0*/  IMAD R2, R6, R9, RZ ;  /* 0x0000000906027224 */ /* 0x000fe200078e02ff */
[----:B------:R-:W-:Y:S01]  /*02d0*/  IABS R16, R6 ;  /* 0x0000000600107213 */ /* 0x000fe20000000000 */
[----:B------:R-:W-:Y:S01]  /*02e0*/  IMAD R25, R3, UR5, RZ ;  /* 0x0000000503197c24 */ /* 0x000fe2000f8e02ff */
[-C--:B------:R-:W-:Y:S01]  /*02f0*/  IABS R14, R5.reuse ;  /* 0x00000005000e7213 */ /* 0x080fe20000000000 */
[----:B------:R-:W-:Y:S01]  /*0300*/  IMAD R15, R2, R5, RZ ;  /* 0x00000005020f7224 */ /* 0x000fe200078e02ff */
[-C--:B------:R-:W-:Y:S01]  /*0310*/  IABS R10, R2.reuse ;  /* 0x00000002000a7213 */ /* 0x080fe20000000000 */
[----:B------:R-:W-:Y:S01]  /*0320*/  I2F.RP R8, R16 ;  /* 0x0000001000087306 */ /* 0x000fe20000209400 */
[----:B------:R-:W-:Y:S01]  /*0330*/  IABS R17, R2 ;  /* 0x0000000200117213 */ /* 0x000fe20000000000 */
[----:B------:R-:W-:Y:S01]  /*0340*/  IMAD R25, R25, 0x9, RZ ;  /* 0x0000000919197824 */ /* 0x000fe200078e02ff */
[----:B------:R-:W-:Y:S01]  /*0350*/  IABS R20, R15 ;  /* 0x0000000f00147213 */ /* 0x000fe20000000000 */
[----:B------:R-:W-:Y:S01]  /*0360*/  UIADD3 UR4, UPT, UPT, -UR5, URZ, URZ ;  /* 0x000000ff05047290 */ /* 0x000fe2000fffe1ff */
[----:B------:R-:W-:-:S03]  /*0370*/  ISETP.GE.AND P3, PT, R7, RZ, PT ;  /* 0x000000ff0700720c */ /* 0x000fc60003f66270 */
[----:B------:R-:W0:Y:S08]  /*0380*/  I2F.RP R11, R10 ;  /* 0x0000000a000b7306 */ /* 0x000e300000209400 */
[----:B------:R-:W1:Y:S08]  /*0390*/  I2F.RP R12, R14 ;  /* 0x0000000e000c7306 */ /* 0x000e700000209400 */
[----:B0-----:R-:W0:Y:S08]  /*03a0*/  MUFU.RCP R11, R11 ;  /* 0x0000000b000b7308 */ /* 0x001e300000001000 */
[----:B-1----:R-:W-:Y:S01]  /*03b0*/  MUFU.RCP R12, R12 ;  /* 0x0000000c000c7308 */ /* 0x002fe20000001000 */
[----:B0-----:R-:W-:-:S07]  /*03c0*/  VIADD R9, R11, 0xffffffe ;  /* 0x0ffffffe0b097836 */ /* 0x001fce0000000000 */
[----:B------:R0:W-:Y:S08]  /*03d0*/  MUFU.RCP R11, R8 ;  /* 0x00000008000b7308 */ /* 0x0001f00000001000 */
[----:B------:R-:W1:Y:S01]  /*03e0*/  F2I.FTZ.U32.TRUNC.NTZ R9, R9 ;  /* 0x0000000900097305 */ /* 0x000e62000021f000 */
[----:B0-----:R-:W-:Y:S01]  /*03f0*/  IMAD.MOV.U32 R8, RZ, RZ, RZ ;  /* 0x000000ffff087224 */ /* 0x001fe200078e00ff */
[----:B-1----:R-:W-:-:S05]  /*0400*/  IADD3 R13, PT, PT, RZ, -R9, RZ ;  /* 0x80000009ff0d7210 */ /* 0x002fca0007ffe0ff */
[----:B------:R-:W-:-:S04]  /*0410*/  IMAD R13, R13, R10, RZ ;  /* 0x0000000a0d0d7224 */ /* 0x000fc800078e02ff */
[----:B------:R-:W-:Y:S01]  /*0420*/  IMAD.HI.U32 R9, R9, R13, R8 ;  /* 0x0000000d09097227 */ /* 0x000fe200078e0008 */
[----:B------:R-:W-:Y:S02]  /*0430*/  IADD3 R13, PT, PT, RZ, -R17, RZ ;  /* 0x80000011ff0d7210 */ /* 0x000fe40007ffe0ff */
[----:B------:R-:W-:Y:S01]  /*0440*/  IABS R17, R15 ;  /* 0x0000000f00117213 */ /* 0x000fe20000000000 */
[----:B------:R-:W-:Y:S01]  /*0450*/  VIADD R8, R11, 0xffffffe ;  /* 0x0ffffffe0b087836 */ /* 0x000fe20000000000 */
[----:B------:R-:W-:Y:S01]  /*0460*/  IADD3 R11, PT, PT, R12, 0xffffffe, RZ ;  /* 0x0ffffffe0c0b7810 */ /* 0x000fe20007ffe0ff */
[----:B------:R-:W-:Y:S01]  /*0470*/  IMAD.HI.U32 R18, R9, R4, RZ ;  /* 0x0000000409127227 */ /* 0x000fe200078e00ff */
[----:B------:R-:W0:Y:S03]  /*0480*/  I2F.RP R19, R17 ;  /* 0x0000001100137306 */ /* 0x000e260000209400 */
[----:B------:R-:W-:-:S05]  /*0490*/  IMAD R13, R18, R13, R4 ;  /* 0x0000000d120d7224 */ /* 0x000fca00078e0204 */
[----:B------:R-:W-:Y:S01]  /*04a0*/  ISETP.GT.U32.AND P1, PT, R10, R13, PT ;  /* 0x0000000d0a00720c */ /* 0x000fe20003f24070 */
[----:B------:R1:W2:Y:S08]  /*04b0*/  F2I.FTZ.U32.TRUNC.NTZ R9, R8 ;  /* 0x0000000800097305 */ /* 0x0002b0000021f000 */
[----:B0-----:R-:W0:Y:S01]  /*04c0*/  MUFU.RCP R19, R19 ;  /* 0x0000001300137308 */ /* 0x001e220000001000 */
[----:B-1----:R-:W-:-:S03]  /*04d0*/  IMAD.MOV.U32 R8, RZ, RZ, RZ ;  /* 0x000000ffff087224 */ /* 0x002fc600078e00ff */
[----:B------:R-:W-:Y:S01]  /*04e0*/  @!P1 IMAD.IADD R13, R13, 0x1, -R10 ;  /* 0x000000010d0d9824 */ /* 0x000fe200078e0a0a */
[----:B------:R-:W-:Y:S02]  /*04f0*/  @!P1 IADD3 R18, PT, PT, R18, 0x1, RZ ;  /* 0x0000000112129810 */ /* 0x000fe40007ffe0ff */
[----:B------:R-:W-:Y:S01]  /*0500*/  ISETP.NE.AND P1, PT, R2, RZ, PT ;  /* 0x000000ff0200720c */ /* 0x000fe20003f25270 */
[----:B------:R-:W1:Y:S01]  /*0510*/  F2I.FTZ.U32.TRUNC.NTZ R11, R11 ;  /* 0x0000000b000b7305 */ /* 0x000e62000021f000 */
[----:B------:R-:W-:Y:S02]  /*0520*/  ISETP.GE.U32.AND P0, PT, R13, R10, PT ;  /* 0x0000000a0d00720c */ /* 0x000fe40003f06070 */
[----:B------:R-:W-:-:S04]  /*0530*/  LOP3.LUT R10, R0, R2, RZ, 0x3c, !PT ;  /* 0x00000002000a7212 */ /* 0x000fc800078e3cff */
[----:B------:R-:W-:Y:S01]  /*0540*/  ISETP.GE.AND P2, PT, R10, RZ, PT ;  /* 0x000000ff0a00720c */ /* 0x000fe20003f46270 */
[----:B--2---:R-:W-:Y:S01]  /*0550*/  IMAD.MOV R10, RZ, RZ, -R9 ;  /* 0x000000ffff0a7224 */ /* 0x004fe200078e0a09 */
[----:B0-----:R-:W-:-:S03]  /*0560*/  IADD3 R12, PT, PT, R19, 0xffffffe, RZ ;  /* 0x0ffffffe130c7810 */ /* 0x001fc60007ffe0ff */
[----:B------:R-:W-:Y:S01]  /*0570*/  IMAD.MOV.U32 R19, RZ, RZ, R10 ;  /* 0x000000ffff137224 */ /* 0x000fe200078e000a */
[----:B------:R0:W2:Y:S01]  /*0580*/  F2I.FTZ.U32.TRUNC.NTZ R13, R12 ;  /* 0x0000000c000d7305 */ /* 0x0000a2000021f000 */
[----:B------:R-:W-:Y:S01]  /*0590*/  @P0 VIADD R18, R18, 0x1 ;  /* 0x0000000112120836 */ /* 0x000fe20000000000 */
[----:B-1----:R-:W-:Y:S01]  /*05a0*/  IADD3 R21, PT, PT, RZ, -R11, RZ ;  /* 0x8000000bff157210 */ /* 0x002fe20007ffe0ff */
[----:B------:R-:W-:Y:S01]  /*05b0*/  IMAD R19, R19, R16, RZ ;  /* 0x0000001013137224 */ /* 0x000fe200078e02ff */
[----:B------:R-:W-:-:S03]  /*05c0*/  MOV R10, RZ ;  /* 0x000000ff000a7202 */ /* 0x000fc60000000f00 */
[----:B------:R-:W-:Y:S01]  /*05d0*/  @!P2 IADD3 R18, PT, PT, -R18, RZ, RZ ;  /* 0x000000ff1212a210 */ /* 0x000fe20007ffe1ff */
[----:B------:R-:W-:Y:S01]  /*05e0*/  IMAD.HI.U32 R8, R9, R19, R8 ;  /* 0x0000001309087227 */ /* 0x000fe200078e0008 */
[----:B------:R-:W-:Y:S02]  /*05f0*/  @!P1 LOP3.LUT R18, RZ, R2, RZ, 0x33, !PT ;  /* 0x00000002ff129212 */ /* 0x000fe400078e33ff */
[----:B------:R-:W-:Y:S01]  /*0600*/  IABS R2, R7 ;  /* 0x0000000700027213 */ /* 0x000fe20000000000 */
[----:B------:R-:W-:Y:S01]  /*0610*/  IMAD R9, R21, R14, RZ ;  /* 0x0000000e15097224 */ /* 0x000fe200078e02ff */
[----:B0-----:R-:W-:Y:S01]  /*0620*/  IABS R12, R18 ;  /* 0x00000012000c7213 */ /* 0x001fe20000000000 */
[----:B--2---:R-:W-:Y:S02]  /*0630*/  IMAD.MOV R19, RZ, RZ, -R13 ;  /* 0x000000ffff137224 */ /* 0x004fe400078e0a0d */
[----:B------:R-:W-:Y:S01]  /*0640*/  IMAD.HI.U32 R10, R11, R9, R10 ;  /* 0x000000090b0a7227 */ /* 0x000fe200078e000a */
[----:B------:R-:W-:-:S02]  /*0650*/  MOV R9, R2 ;  /* 0x0000000200097202 */ /* 0x000fc40000000f00 */
[----:B------:R-:W-:Y:S01]  /*0660*/  MOV R2, R19 ;  /* 0x0000001300027202 */ /* 0x000fe20000000f00 */
[----:B------:R-:W-:Y:S02]  /*0670*/  IMAD.MOV.U32 R11, RZ, RZ, R12 ;  /* 0x000000ffff0b7224 */ /* 0x000fe400078e000c */
[----:B------:R-:W-:-:S04]  /*0680*/  IMAD.HI.U32 R8, R8, R9, RZ ;  /* 0x0000000908087227 */ /* 0x000fc800078e00ff */
[----:B------:R-:W-:Y:S01]  /*0690*/  IMAD.HI.U32 R10, R10, R11, RZ ;  /* 0x0000000b0a0a7227 */ /* 0x000fe200078e00ff */
[----:B------:R-:W-:-:S03]  /*06a0*/  IADD3 R8, PT, PT, -R8, RZ, RZ ;  /* 0x000000ff08087210 */ /* 0x000fc60007ffe1ff */
[----:B------:R-:W-:Y:S01]  /*06b0*/  IMAD R19, R2, R17, RZ ;  /* 0x0000001102137224 */ /* 0x000fe200078e02ff */
[----:B------:R-:W-:Y:S01]  /*06c0*/  IADD3 R2, PT, PT, RZ, -R20, RZ ;  /* 0x80000014ff027210 */ /* 0x000fe20007ffe0ff */
[----:B------:R-:W-:Y:S02]  /*06d0*/  IMAD.MOV.U32 R12, RZ, RZ, RZ ;  /* 0x000000ffff0c7224 */ /* 0x000fe400078e00ff */
[----:B------:R-:W-:Y:S02]  /*06e0*/  IMAD.MOV R10, RZ, RZ, -R10 ;  /* 0x000000ffff0a7224 */ /* 0x000fe400078e0a0a */
[----:B------:R-:W-:-:S04]  /*06f0*/  IMAD.HI.U32 R13, R13, R19, R12 ;  /* 0x000000130d0d7227 */ /* 0x000fc800078e000c */
[----:B------:R-:W-:Y:S02]  /*0700*/  IMAD R9, R16, R8, R9 ;  /* 0x0000000810097224 */ /* 0x000fe400078e0209 */
[----:B------:R-:W-:Y:S02]  /*0710*/  IMAD R11, R14, R10, R11 ;  /* 0x0000000a0e0b7224 */ /* 0x000fe400078e020b */
[----:B------:R-:W-:Y:S01]  /*0720*/  IMAD.HI.U32 R13, R13, R4, RZ ;  /* 0x000000040d0d7227 */ /* 0x000fe200078e00ff */
[----:B------:R-:W-:Y:S02]  /*0730*/  ISETP.GT.U32.AND P0, PT, R16, R9, PT ;  /* 0x000000091000720c */ /* 0x000fe40003f04070 */
[----:B------:R-:W-:Y:S01]  /*0740*/  ISETP.GT.U32.AND P1, PT, R14, R11, PT ;  /* 0x0000000b0e00720c */ /* 0x000fe20003f24070 */
[----:B------:R-:W-:Y:S01]  /*0750*/  IMAD R4, R13, R2, R4 ;  /* 0x000000020d047224 */ /* 0x000fe200078e0204 */
[----:B------:R-:W-:-:S04]  /*0760*/  LOP3.LUT R2, R0, R15, RZ, 0x3c, !PT ;  /* 0x0000000f00027212 */ /* 0x000fc800078e3cff */
[----:B------:R-:W-:Y:S02]  /*0770*/  ISETP.GT.U32.AND P5, PT, R17, R4, PT ;  /* 0x000000041100720c */ /* 0x000fe40003fa4070 */
[----:B------:R-:W-:-:S03]  /*0780*/  ISETP.GE.AND P2, PT, R2, RZ, PT ;  /* 0x000000ff0200720c */ /* 0x000fc60003f46270 */
[----:B------:R-:W-:Y:S02]  /*0790*/  @!P0 IMAD.IADD R9, R9, 0x1, -R16 ;  /* 0x0000000109098824 */ /* 0x000fe400078e0a10 */
[----:B------:R-:W-:Y:S02]  /*07a0*/  @!P1 IADD3 R11, PT, PT, R11, -R14, RZ ;  /* 0x8000000e0b0b9210 */ /* 0x000fe40007ffe0ff */
[----:B------:R-:W-:Y:S02]  /*07b0*/  ISETP.GE.AND P1, PT, R18, RZ, PT ;  /* 0x000000ff1200720c */ /* 0x000fe40003f26270 */
[----:B------:R-:W-:Y:S02]  /*07c0*/  ISETP.GT.U32.AND P0, PT, R16, R9, PT ;  /* 0x000000091000720c */ /* 0x000fe40003f04070 */
[----:B------:R-:W-:Y:S02]  /*07d0*/  ISETP.GT.U32.AND P6, PT, R14, R11, PT ;  /* 0x0000000b0e00720c */ /* 0x000fe40003fc4070 */
[----:B------:R-:W-:-:S02]  /*07e0*/  @!P5 IADD3 R4, PT, PT, R4, -R17, RZ ;  /* 0x800000110404d210 */ /* 0x000fc40007ffe0ff */
[----:B------:R-:W-:Y:S02]  /*07f0*/  @!P5 IADD3 R13, PT, PT, R13, 0x1, RZ ;  /* 0x000000010d0dd810 */ /* 0x000fe40007ffe0ff */
[----:B------:R-:W-:Y:S02]  /*0800*/  ISETP.GE.U32.AND P4, PT, R4, R17, PT ;  /* 0x000000110400720c */ /* 0x000fe40003f86070 */
[----:B------:R-:W-:Y:S02]  /*0810*/  ISETP.NE.AND P5, PT, R6, RZ, PT ;  /* 0x000000ff0600720c */ /* 0x000fe40003fa5270 */
[----:B------:R-:W-:Y:S01]  /*0820*/  IADD3 R17, PT, PT, R25, UR5, RZ ;  /* 0x0000000519117c10 */ /* 0x000fe2000fffe0ff */
[----:B------:R-:W-:Y:S01]  /*0830*/  @!P0 IMAD.IADD R9, R9, 0x1, -R16 ;  /* 0x0000000109098824 */ /* 0x000fe200078e0a10 */
[----:B------:R-:W-:Y:S02]  /*0840*/  ISETP.NE.AND P0, PT, R5, RZ, PT ;  /* 0x000000ff0500720c */ /* 0x000fe40003f05270 */
[----:B------:R-:W-:-:S02]  /*0850*/  @!P6 IADD3 R11, PT, PT, R11, -R14, RZ ;  /* 0x8000000e0b0be210 */ /* 0x000fc40007ffe0ff */
[----:B------:R-:W-:Y:S02]  /*0860*/  ISETP.NE.AND P6, PT, R15, RZ, PT ;  /* 0x000000ff0f00720c */ /* 0x000fe40003fc5270 */
[----:B------:R-:W-:Y:S01]  /*0870*/  @!P3 IADD3 R9, PT, PT, -R9, RZ, RZ ;  /* 0x000000ff0909b210 */ /* 0x000fe20007ffe1ff */
[----:B------:R-:W-:Y:S01]  /*0880*/  @P4 VIADD R13, R13, 0x1 ;  /* 0x000000010d0d4836 */ /* 0x000fe20000000000 */
[----:B------:R-:W-:Y:S01]  /*0890*/  IADD3 R21, PT, PT, R17, UR5, RZ ;  /* 0x0000000511157c10 */ /* 0x000fe2000fffe0ff */
[----:B------:R-:W-:Y:S01]  /*08a0*/  @!P1 IMAD.MOV R11, RZ, RZ, -R11 ;  /* 0x000000ffff0b9224 */ /* 0x000fe200078e0a0b */
[----:B------:R-:W-:Y:S02]  /*08b0*/  @!P5 LOP3.LUT R9, RZ, R6, RZ, 0x33, !PT ;  /* 0x00000006ff09d212 */ /* 0x000fe400078e33ff */
[----:B------:R-:W-:Y:S02]  /*08c0*/  @!P2 IADD3 R13, PT, PT, -R13, RZ, RZ ;  /* 0x000000ff0d0da210 */ /* 0x000fe40007ffe1ff */
[----:B------:R-:W-:Y:S01]  /*08d0*/  @!P0 LOP3.LUT R11, RZ, R5, RZ, 0x33, !PT ;  /* 0x00000005ff0b8212 */ /* 0x000fe200078e33ff */
[----:B------:R-:W-:Y:S01]  /*08e0*/  VIADD R7, R9, 0x2 ;  /* 0x0000000209077836 */ /* 0x000fe20000000000 */
[----:B------:R-:W-:-:S02]  /*08f0*/  ISETP.GT.AND P1, PT, R5, -0x1, PT ;  /* 0xffffffff0500780c */ /* 0x000fc40003f24270 */
[----:B------:R-:W-:Y:S02]  /*0900*/  @!P6 LOP3.LUT R13, RZ, R15, RZ, 0x33, !PT ;  /* 0x0000000fff0de212 */ /* 0x000fe400078e33ff */
[C---:B------:R-:W-:Y:S02]  /*0910*/  IADD3 R2, PT, PT, R11.reuse, 0x2, RZ ;  /* 0x000000020b027810 */ /* 0x040fe40007ffe0ff */
[----:B------:R-:W-:Y:S01]  /*0920*/  ISETP.GT.AND P1, PT, R11, RZ, P1 ;  /* 0x000000ff0b00720c */ /* 0x000fe20000f24270 */
[-C--:B------:R-:W-:Y:S01]  /*0930*/  IMAD R13, R13, R5.reuse, R11 ;  /* 0x000000050d0d7224 */ /* 0x080fe200078e020b */
[----:B------:R-:W-:Y:S02]  /*0940*/  ISETP.GT.AND P5, PT, R2, R5, PT ;  /* 0x000000050200720c */ /* 0x000fe40003fa4270 */
[----:B------:R-:W-:Y:S02]  /*0950*/  LOP3.LUT R2, R9, R6, RZ, 0xfc, !PT ;  /* 0x0000000609027212 */ /* 0x000fe400078efcff */
[----:B------:R-:W-:-:S02]  /*0960*/  IADD3 R13, PT, PT, R13, -0x1, RZ ;  /* 0xffffffff0d0d7810 */ /* 0x000fc40007ffe0ff */
[-C--:B------:R-:W-:Y:S02]  /*0970*/  ISETP.GT.AND P4, PT, R7, R6.reuse, PT ;  /* 0x000000060700720c */ /* 0x080fe40003f84270 */
[----:B------:R-:W-:Y:S01]  /*0980*/  LOP3.LUT R4, R6, R11, R5, 0xfe, !PT ;  /* 0x0000000b06047212 */ /* 0x000fe200078efe05 */
[----:B------:R-:W-:Y:S01]  /*0990*/  IMAD R13, R13, R6, R9 ;  /* 0x000000060d0d7224 */ /* 0x000fe200078e0209 */
[----:B------:R-:W-:Y:S02]  /*09a0*/  ISETP.GT.AND P3, PT, R2, -0x1, P1 ;  /* 0xffffffff0200780c */ /* 0x000fe40000f64270 */
[----:B------:R-:W-:Y:S02]  /*09b0*/  LOP3.LUT R5, R11, R5, RZ, 0xfc, !PT ;  /* 0x000000050b057212 */ /* 0x000fe400078efcff */
[----:B------:R-:W-:Y:S02]  /*09c0*/  ISETP.GT.AND P4, PT, R9, -0x2, !P4 ;  /* 0xfffffffe0900780c */ /* 0x000fe40006784270 */
[----:B------:R-:W-:-:S02]  /*09d0*/  IADD3 R19, PT, PT, R21, UR5, RZ ;  /* 0x0000000515137c10 */ /* 0x000fc4000fffe0ff */
[----:B------:R-:W-:Y:S02]  /*09e0*/  P2R R12, PR, RZ, 0x8 ;  /* 0x00000008ff0c7803 */ /* 0x000fe40000000000 */
[--C-:B------:R-:W-:Y:S01]  /*09f0*/  LOP3.LUT R14, R5, R9, R6.reuse, 0xfe, !PT ;  /* 0x00000009050e7212 */ /* 0x100fe200078efe06 */
[----:B------:R-:W-:Y:S01]  /*0a00*/  VIADD R23, R19, UR5 ;  /* 0x0000000513177c36 */ /* 0x000fe20008000000 */
[----:B------:R-:W-:Y:S02]  /*0a10*/  ISETP.GT.AND P3, PT, R5, -0x1, P4 ;  /* 0xffffffff0500780c */ /* 0x000fe40002764270 */
[----:B------:R-:W-:Y:S02]  /*0a20*/  IADD3 R5, PT, PT, R13, -0x1, RZ ;  /* 0xffffffff0d057810 */ /* 0x000fe40007ffe0ff */
[----:B------:R-:W-:Y:S02]  /*0a30*/  ISETP.GT.AND P2, PT, R9, RZ, PT ;  /* 0x000000ff0900720c */ /* 0x000fe40003f44270 */
[----:B------:R-:W-:Y:S01]  /*0a40*/  IADD3 R22, PT, PT, R23, UR5, RZ ;  /* 0x0000000517167c10 */ /* 0x000fe2000fffe0ff */
[--C-:B------:R-:W-:Y:S01]  /*0a50*/  IMAD.IADD R7, R5, 0x1, R6.reuse ;  /* 0x0000000105077824 */ /* 0x100fe200078e0206 */
[----:B------:R-:W-:Y:S01]  /*0a60*/  ISETP.GT.AND P0, PT, R4, -0x1, P2 ;  /* 0xffffffff0400780c */ /* 0x000fe20001704270 */
[----:B------:R-:W-:Y:S01]  /*0a70*/  IMAD R4, R13, UR5, RZ ;  /* 0x000000050d047c24 */ /* 0x000fe2000f8e02ff */
[----:B------:R-:W-:Y:S01]  /*0a80*/  ISETP.GT.AND P2, PT, R6, -0x1, P2 ;  /* 0xffffffff0600780c */ /* 0x000fe20001744270 */
[----:B------:R-:W-:Y:S01]  /*0a90*/  IMAD.IADD R9, R7, 0x1, R6 ;  /* 0x0000000107097824 */ /* 0x000fe200078e0206 */
[----:B------:R-:W-:Y:S01]  /*0aa0*/  ISETP.GT.AND P5, PT, R11, -0x2, !P5 ;  /* 0xfffffffe0b00780c */ /* 0x000fe20006fa4270 */
[----:B------:R-:W-:Y:S01]  /*0ab0*/  VIADD R20, R22, UR5 ;  /* 0x0000000516147c36 */ /* 0x000fe20008000000 */
[----:B------:R-:W-:Y:S01]  /*0ac0*/  PLOP3.LUT P6, PT, P1, P2, PT, 0x80, 0x8 ;  /* 0x000000000008781c */ /* 0x000fe20000fc5070 */
[----:B------:R-:W-:Y:S01]  /*0ad0*/  IMAD R6, R7, UR5, RZ ;  /* 0x0000000507067c24 */ /* 0x000fe2000f8e02ff */
[C---:B------:R-:W-:Y:S01]  /*0ae0*/  IADD3 R13, PT, PT, R9.reuse, 0x2, RZ ;  /* 0x00000002090d7810 */ /* 0x040fe20007ffe0ff */
[----:B------:R-:W-:Y:S01]  /*0af0*/  IMAD R9, R9, UR5, RZ ;  /* 0x0000000509097c24 */ /* 0x000fe2000f8e02ff */
[----:B------:R-:W-:Y:S01]  /*0b00*/  IADD3 R8, PT, PT, R7, 0x2, RZ ;  /* 0x0000000207087810 */ /* 0x000fe20007ffe0ff */
[----:B------:R-:W-:Y:S01]  /*0b10*/  IMAD R18, R5, UR5, RZ ;  /* 0x0000000505127c24 */ /* 0x000fe2000f8e02ff */
[----:B------:R-:W-:Y:S01]  /*0b20*/  IADD3 R16, PT, PT, R20, UR5, RZ ;  /* 0x0000000514107c10 */ /* 0x000fe2000fffe0ff */
[----:B------:R-:W-:Y:S01]  /*0b30*/  VIADD R5, R4, UR5 ;  /* 0x0000000504057c36 */ /* 0x000fe20008000000 */
[----:B------:R-:W-:Y:S01]  /*0b40*/  PLOP3.LUT P1, PT, P1, P4, PT, 0x80, 0x8 ;  /* 0x000000000008781c */ /* 0x000fe20000f29070 */
[----:B------:R-:W-:Y:S01]  /*0b50*/  IMAD R8, R8, UR5, RZ ;  /* 0x0000000508087c24 */ /* 0x000fe2000f8e02ff */
[----:B------:R-:W-:Y:S01]  /*0b60*/  PLOP3.LUT P2, PT, P5, P2, PT, 0x80, 0x8 ;  /* 0x000000000008781c */ /* 0x000fe20002f45070 */
[----:B------:R-:W-:Y:S01]  /*0b70*/  IMAD R13, R13, UR5, RZ ;  /* 0x000000050d0d7c24 */ /* 0x000fe2000f8e02ff */
[----:B------:R-:W-:-:S02]  /*0b80*/  PLOP3.LUT P4, PT, P5, P4, PT, 0x80, 0x8 ;  /* 0x000000000008781c */ /* 0x000fc40002f89070 */
[----:B------:R-:W-:Y:S02]  /*0b90*/  P2R R11, PR, RZ, 0x40 ;  /* 0x00000040ff0b7803 */ /* 0x000fe40000000000 */
[----:B------:R-:W-:Y:S02]  /*0ba0*/  ISETP.GT.AND P5, PT, R2, -0x1, P5 ;  /* 0xffffffff0200780c */ /* 0x000fe40002fa4270 */
[----:B------:R-:W-:Y:S02]  /*0bb0*/  MOV R2, RZ ;  /* 0x000000ff00027202 */ /* 0x000fe40000000f00 */
[----:B------:R-:W-:Y:S02]  /*0bc0*/  IADD3 R24, PT, PT, R16, UR5, RZ ;  /* 0x0000000510187c10 */ /* 0x000fe4000fffe0ff */
[----:B------:R-:W-:Y:S02]  /*0bd0*/  IADD3 R7, PT, PT, R6, UR5, RZ ;  /* 0x0000000506077c10 */ /* 0x000fe4000fffe0ff */
[----:B------:R-:W-:-:S02]  /*0be0*/  IADD3 R10, PT, PT, R9, UR5, RZ ;  /* 0x00000005090a7c10 */ /* 0x000fc4000fffe0ff */
[----:B------:R-:W-:-:S13]  /*0bf0*/  ISETP.GE.AND P6, PT, R14, RZ, PT ;  /* 0x000000ff0e00720c */ /* 0x000fda0003fc6270 */
.L_x_1:
[----:B------:R-:W0:Y:S01]  /*0c00*/  LDC.64 R34, c[0x0][0x380] ;  /* 0x0000e000ff227b82 */ /* 0x000e220000000a00 */
[----:B------:R-:W-:Y:S02]  /*0c10*/  P2R R27, PR, RZ, 0x20 ;  /* 0x00000020ff1b7803 */ /* 0x000fe40000000000 */
[----:B------:R-:W-:Y:S02]  /*0c20*/  ISETP.NE.AND P5, PT, R11, RZ, PT ;  /* 0x000000ff0b00720c */ /* 0x000fe40003fa5270 */
[----:B------:R-:W-:Y:S02]  /*0c30*/  P2R R26, PR, RZ, 0x10 ;  /* 0x00000010ff1a7803 */ /* 0x000fe40000000000 */
[----:B------:R-:W-:Y:S01]  /*0c40*/  ISETP.NE.AND P4, PT, R12, RZ, PT ;  /* 0x000000ff0c00720c */ /* 0x000fe20003f85270 */
[----:B------:R-:W1:Y:S08]  /*0c50*/  LDC.64 R32, c[0x0][0x388] ;  /* 0x0000e200ff207b82 */ /* 0x000e700000000a00 */
[----:B------:R-:W2:Y:S01]  /*0c60*/  LDC.64 R14, c[0x0][0x380] ;  /* 0x0000e000ff0e7b82 */ /* 0x000ea20000000a00 */
[----:B0-----:R-:W-:-:S07]  /*0c70*/  @P5 IMAD.WIDE R34, R18, 0x2, R34 ;  /* 0x0000000212225825 */ /* 0x001fce00078e0222 */
[----:B------:R-:W0:Y:S01]  /*0c80*/  LDC.64 R30, c[0x0][0x388] ;  /* 0x0000e200ff1e7b82 */ /* 0x000e220000000a00 */
[----:B------:R-:W3:Y:S01]  /*0c90*/  @P5 LDG.E.U16 R29, desc[UR6][R34.64] ;  /* 0x00000006221d5981 */ /* 0x000ee2000c1e1500 */
[----:B-1----:R-:W-:-:S05]  /*0ca0*/  @P5 IMAD.WIDE R32, R25, 0x2, R32 ;  /* 0x0000000219205825 */ /* 0x002fca00078e0220 */
[----:B------:R-:W4:Y:S01]  /*0cb0*/  @P5 LDG.E.U16 R28, desc[UR6][R32.64] ;  /* 0x00000006201c5981 */ /* 0x000f22000c1e1500 */
[----:B--2---:R-:W-:-:S06]  /*0cc0*/  @P4 IMAD.WIDE R14, R4, 0x2, R14 ;  /* 0x00000002040e4825 */ /* 0x004fcc00078e020e */
[----:B------:R-:W2:Y:S01]  /*0cd0*/  @P4 LDG.E.U16 R14, desc[UR6][R14.64] ;  /* 0x000000060e0e4981 */ /* 0x000ea2000c1e1500 */
[----:B0-----:R-:W-:-:S05]  /*0ce0*/  @P4 IMAD.WIDE R30, R17, 0x2, R30 ;  /* 0x00000002111e4825 */ /* 0x001fca00078e021e */
[----:B------:R0:W5:Y:S02]  /*0cf0*/  @P4 LDG.E.U16 R15, desc[UR6][R30.64] ;  /* 0x000000061e0f4981 */ /* 0x000164000c1e1500 */
[----:B0-----:R-:W0:Y:S01]  /*0d00*/  LDC.64 R30, c[0x0][0x380] ;  /* 0x0000e000ff1e7b82 */ /* 0x001e220000000a00 */
[----:B---3--:R-:W-:Y:S02]  /*0d10*/  @P5 HADD2.F32 R29, -RZ, R29.H0_H0 ;  /* 0x2000001dff1d5230 */ /* 0x008fe40000004100 */
[----:B----4-:R-:W-:-:S05]  /*0d20*/  @P5 HADD2.F32 R28, -RZ, R28.H0_H0 ;  /* 0x2000001cff1c5230 */ /* 0x010fca0000004100 */
[----:B------:R-:W-:Y:S02]  /*0d30*/  @P5 FFMA R2, R29, R28, R2 ;  /* 0x0000001c1d025223 */ /* 0x000fe40000000002 */
[----:B------:R-:W1:Y:S01]  /*0d40*/  LDC.64 R28, c[0x0][0x380] ;  /* 0x0000e000ff1c7b82 */ /* 0x000e620000000a00 */
[----:B------:R-:W-:Y:S01]  /*0d50*/  ISETP.NE.AND P5, PT, R27, RZ, PT ;  /* 0x000000ff1b00720c */ /* 0x000fe20003fa5270 */
[----:B-1----:R-:W-:-:S05]  /*0d60*/  @P1 IMAD.WIDE R28, R5, 0x2, R28 ;  /* 0x00000002051c1825 */ /* 0x002fca00078e021c */
[----:B------:R1:W3:Y:S02]  /*0d70*/  @P1 LDG.E.U16 R27, desc[UR6][R28.64] ;  /* 0x000000061c1b1981 */ /* 0x0002e4000c1e1500 */
[----:B-1----:R-:W1:Y:S02]  /*0d80*/  LDC.64 R28, c[0x0][0x388] ;  /* 0x0000e200ff1c7b82 */ /* 0x002e640000000a00 */
[----:B-1----:R-:W-:-:S05]  /*0d90*/  @P1 IMAD.WIDE R28, R21, 0x2, R28 ;  /* 0x00000002151c1825 */ /* 0x002fca00078e021c */
[----:B------:R-:W4:Y:S01]  /*0da0*/  @P1 LDG.E.U16 R32, desc[UR6][R28.64] ;  /* 0x000000061c201981 */ /* 0x000f22000c1e1500 */
[----:B--2---:R-:W-:Y:S02]  /*0db0*/  @P4 HADD2.F32 R33, -RZ, R14.H0_H0 ;  /* 0x2000000eff214230 */ /* 0x004fe40000004100 */
[----:B-----5:R-:W-:-:S05]  /*0dc0*/  @P4 HADD2.F32 R15, -RZ, R15.H0_H0 ;  /* 0x2000000fff0f4230 */ /* 0x020fca0000004100 */
[----:B------:R-:W-:Y:S02]  /*0dd0*/  @P4 FFMA R2, R33, R15, R2 ;  /* 0x0000000f21024223 */ /* 0x000fe40000000002 */
[----:B------:R-:W1:Y:S02]  /*0de0*/  LDC.64 R14, c[0x0][0x380] ;  /* 0x0000e000ff0e7b82 */ /* 0x000e640000000a00 */
[----:B-1----:R-:W-:-:S04]  /*0df0*/  @P0 IMAD.WIDE R34, R6, 0x2, R14 ;  /* 0x0000000206220825 */ /* 0x002fc800078e020e */
[----:B0-----:R-:W-:Y:S01]  /*0e00*/  @P6 IMAD.WIDE R30, R7, 0x2, R30 ;  /* 0x00000002071e6825 */ /* 0x001fe200078e021e */
[----:B------:R-:W-:-:S04]  /*0e10*/  ISETP.NE.AND P4, PT, R26, RZ, PT ;  /* 0x000000ff1a00720c */ /* 0x000fc80003f85270 */
[----:B------:R0:W2:Y:S02]  /*0e20*/  @P6 LDG.E.U16 R26, desc[UR6][R30.64] ;  /* 0x000000061e1a6981 */ /* 0x0000a4000c1e1500 */
[----:B0-----:R-:W0:Y:S01]  /*0e30*/  LDC.64 R30, c[0x0][0x380] ;  /* 0x0000e000ff1e7b82 */ /* 0x001e220000000a00 */
[----:B---3--:R-:W-:Y:S02]  /*0e40*/  @P1 HADD2.F32 R15, -RZ, R27.H0_H0 ;  /* 0x2000001bff0f1230 */ /* 0x008fe40000004100 */
[----:B------:R2:W3:Y:S01]  /*0e50*/  @P0 LDG.E.U16 R27, desc[UR6][R34.64] ;  /* 0x00000006221b0981 */ /* 0x0004e2000c1e1500 */
[----:B----4-:R-:W-:-:S05]  /*0e60*/  @P1 HADD2.F32 R32, -RZ, R32.H0_H0 ;  /* 0x20000020ff201230 */ /* 0x010fca0000004100 */
[----:B------:R-:W-:Y:S02]  /*0e70*/  @P1 FFMA R2, R15, R32, R2 ;  /* 0x000000200f021223 */ /* 0x000fe40000000002 */
[----:B------:R-:W1:Y:S02]  /*0e80*/  LDC.64 R14, c[0x0][0x388] ;  /* 0x0000e200ff0e7b82 */ /* 0x000e640000000a00 */
[----:B-1----:R-:W-:-:S06]  /*0e90*/  @P0 IMAD.WIDE R28, R19, 0x2, R14 ;  /* 0x00000002131c0825 */ /* 0x002fcc00078e020e */
[----:B------:R-:W1:Y:S01]  /*0ea0*/  LDC.64 R14, c[0x0][0x388] ;  /* 0x0000e200ff0e7b82 */ /* 0x000e620000000a00 */
[----:B------:R-:W4:Y:S01]  /*0eb0*/  @P0 LDG.E.U16 R28, desc[UR6][R28.64] ;  /* 0x000000061c1c0981 */ /* 0x000f22000c1e1500 */
[----:B-1----:R-:W-:-:S06]  /*0ec0*/  @P6 IMAD.WIDE R14, R23, 0x2, R14 ;  /* 0x00000002170e6825 */ /* 0x002fcc00078e020e */
[----:B------:R-:W5:Y:S01]  /*0ed0*/  @P6 LDG.E.U16 R14, desc[UR6][R14.64] ;  /* 0x000000060e0e6981 */ /* 0x000f62000c1e1500 */
[----:B--2---:R-:W-:Y:S02]  /*0ee0*/  @P6 HADD2.F32 R35, -RZ, R26.H0_H0 ;  /* 0x2000001aff236230 */ /* 0x004fe40000004100 */
[----:B0-----:R-:W-:-:S04]  /*0ef0*/  @P2 IMAD.WIDE R30, R9, 0x2, R30 ;  /* 0x00000002091e2825 */ /* 0x001fc800078e021e */
[----:B---3--:R-:W-:Y:S02]  /*0f00*/  @P0 HADD2.F32 R27, -RZ, R27.H0_H0 ;  /* 0x2000001bff1b0230 */ /* 0x008fe40000004100 */
[----:B----4-:R-:W-:Y:S02]  /*0f10*/  @P0 HADD2.F32 R32, -RZ, R28.H0_H0 ;  /* 0x2000001cff200230 */ /* 0x010fe40000004100 */
[----:B------:R-:W0:Y:S03]  /*0f20*/  LDC.64 R28, c[0x0][0x388] ;  /* 0x0000e200ff1c7b82 */ /* 0x000e260000000a00 */
[----:B------:R-:W-:-:S05]  /*0f30*/  @P0 FFMA R2, R27, R32, R2 ;  /* 0x000000201b020223 */ /* 0x000fca0000000002 */
[----:B------:R-:W1:Y:S01]  /*0f40*/  LDC.64 R32, c[0x0][0x380] ;  /* 0x0000e000ff207b82 */ /* 0x000e620000000a00 */
[----:B-----5:R-:W-:-:S07]  /*0f50*/  @P6 HADD2.F32 R26, -RZ, R14.H0_H0 ;  /* 0x2000000eff1a6230 */ /* 0x020fce0000004100 */
[----:B------:R-:W2:Y:S01]  /*0f60*/  LDC.64 R14, c[0x0][0x388] ;  /* 0x0000e200ff0e7b82 */ /* 0x000ea20000000a00 */
[----:B0-----:R-:W-:-:S04]  /*0f70*/  @P3 IMAD.WIDE R28, R22, 0x2, R28 ;  /* 0x00000002161c3825 */ /* 0x001fc800078e021c */
[----:B-1----:R-:W-:Y:S02]  /*0f80*/  @P3 IMAD.WIDE R32, R8, 0x2, R32 ;  /* 0x0000000208203825 */ /* 0x002fe400078e0220 */
[----:B------:R-:W3:Y:S04]  /*0f90*/  @P3 LDG.E.U16 R28, desc[UR6][R28.64] ;  /* 0x000000061c1c3981 */ /* 0x000ee8000c1e1500 */
[----:B------:R-:W4:Y:S01]  /*0fa0*/  @P3 LDG.E.U16 R27, desc[UR6][R32.64] ;  /* 0x00000006201b3981 */ /* 0x000f22000c1e1500 */
[----:B------:R-:W-:-:S03]  /*0fb0*/  @P6 FFMA R2, R35, R26, R2 ;  /* 0x0000001a23026223 */ /* 0x000fc60000000002 */
[----:B------:R0:W5:Y:S01]  /*0fc0*/  @P2 LDG.E.U16 R26, desc[UR6][R30.64] ;  /* 0x000000061e1a2981 */ /* 0x000162000c1e1500 */
[----:B--2---:R-:W-:Y:S01]  /*0fd0*/  @P2 IMAD.WIDE R14, R20, 0x2, R14 ;  /* 0x00000002140e2825 */ /* 0x004fe200078e020e */
[----:B0-----:R-:W0:Y:S05]  /*0fe0*/  LDC.64 R30, c[0x0][0x380] ;  /* 0x0000e000ff1e7b82 */ /* 0x001e2a0000000a00 */
[----:B------:R-:W2:Y:S01]  /*0ff0*/  @P2 LDG.E.U16 R14, desc[UR6][R14.64] ;  /* 0x000000060e0e2981 */ /* 0x000ea2000c1e1500 */
[----:B0-----:R-:W-:-:S04]  /*1000*/  @P4 IMAD.WIDE R30, R13, 0x2, R30 ;  /* 0x000000020d1e4825 */ /* 0x001fc800078e021e */
[----:B---3--:R-:W-:Y:S02]  /*1010*/  @P3 HADD2.F32 R32, -RZ, R28.H0_H0 ;  /* 0x2000001cff203230 */ /* 0x008fe40000004100 */
[----:B----4-:R-:W-:-:S05]  /*1020*/  @P3 HADD2.F32 R27, -RZ, R27.H0_H0 ;  /* 0x2000001bff1b3230 */ /* 0x010fca0000004100 */
[----:B------:R-:W-:Y:S01]  /*1030*/  @P3 FFMA R2, R27, R32, R2 ;  /* 0x000000201b023223 */ /* 0x000fe20000000002 */
[----:B-----5:R-:W-:Y:S01]  /*1040*/  @P2 HADD2.F32 R27, -RZ, R26.H0_H0 ;  /* 0x2000001aff1b2230 */ /* 0x020fe20000004100 */
[----:B------:R-:W0:Y:S01]  /*1050*/  LDC.64 R32, c[0x0][0x380] ;  /* 0x0000e000ff207b82 */ /* 0x000e220000000a00 */
[----:B--2---:R-:W-:-:S07]  /*1060*/  @P2 HADD2.F32 R28, -RZ, R14.H0_H0 ;  /* 0x2000000eff1c2230 */ /* 0x004fce0000004100 */
[----:B------:R-:W1:Y:S01]  /*1070*/  LDC.64 R14, c[0x0][0x388] ;  /* 0x0000e200ff0e7b82 */ /* 0x000e620000000a00 */
[----:B------:R-:W-:Y:S02]  /*1080*/  @P2 FFMA R2, R27, R28, R2 ;  /* 0x0000001c1b022223 */ /* 0x000fe40000000002 */
[----:B------:R-:W2:Y:S05]  /*1090*/  @P4 LDG.E.U16 R27, desc[UR6][R30.64] ;  /* 0x000000061e1b4981 */ /* 0x000eaa000c1e1500 */
[----:B------:R-:W3:Y:S01]  /*10a0*/  LDC.64 R28, c[0x0][0x388] ;  /* 0x0000e200ff1c7b82 */ /* 0x000ee20000000a00 */
[----:B0-----:R-:W-:-:S05]  /*10b0*/  @P5 IMAD.WIDE R32, R10, 0x2, R32 ;  /* 0x000000020a205825 */ /* 0x001fca00078e0220 */
[----:B------:R-:W4:Y:S01]  /*10c0*/  @P5 LDG.E.U16 R26, desc[UR6][R32.64] ;  /* 0x00000006201a5981 */ /* 0x000f22000c1e1500 */
[----:B-1----:R-:W-:-:S06]  /*10d0*/  @P4 IMAD.WIDE R14, R24, 0x2, R14 ;  /* 0x00000002180e4825 */ /* 0x002fcc00078e020e */
[----:B------:R-:W5:Y:S01]  /*10e0*/  @P4 LDG.E.U16 R14, desc[UR6][R14.64] ;  /* 0x000000060e0e4981 */ /* 0x000f62000c1e1500 */
[----:B---3--:R-:W-:-:S06]  /*10f0*/  @P5 IMAD.WIDE R28, R16, 0x2, R28 ;  /* 0x00000002101c5825 */ /* 0x008fcc00078e021c */
[----:B------:R-:W3:Y:S01]  /*1100*/  @P5 LDG.E.U16 R28, desc[UR6][R28.64] ;  /* 0x000000061c1c5981 */ /* 0x000ee2000c1e1500 */
[----:B------:R-:W-:-:S04]  /*1110*/  UIADD3 UR4, UPT, UPT, UR4, 0x1, URZ ;  /* 0x0000000104047890 */ /* 0x000fc8000fffe0ff */
[----:B------:R-:W-:Y:S01]  /*1120*/  UISETP.NE.AND UP0, UPT, UR4, URZ, UPT ;  /* 0x000000ff0400728c */ /* 0x000fe2000bf05270 */
[----:B------:R-:W-:Y:S01]  /*1130*/  VIADD R18, R18, 0x1 ;  /* 0x0000000112127836 */ /* 0x000fe20000000000 */
[----:B------:R-:W-:Y:S01]  /*1140*/  IADD3 R25, PT, PT, R25, 0x1, RZ ;  /* 0x0000000119197810 */ /* 0x000fe20007ffe0ff */
        /* <DEDUP_REMOVED lines=9> */
[----:B------:R-:W-:-:S02]  /*11e0*/  IADD3 R7, PT, PT, R7, 0x1, RZ ;  /* 0x0000000107077810 */ /* 0x000fc40007ffe0ff */
[----:B------:R-:W-:Y:S02]  /*11f0*/  IADD3 R8, PT, PT, R8, 0x1, RZ ;  /* 0x0000000108087810 */ /* 0x000fe40007ffe0ff */
[----:B------:R-:W-:Y:S02]  /*1200*/  IADD3 R22, PT, PT, R22, 0x1, RZ ;  /* 0x0000000116167810 */ /* 0x000fe40007ffe0ff */
[----:B------:R-:W-:Y:S02]  /*1210*/  IADD3 R20, PT, PT, R20, 0x1, RZ ;  /* 0x0000000114147810 */ /* 0x000fe40007ffe0ff */
[----:B------:R-:W-:Y:S02]  /*1220*/  IADD3 R10, PT, PT, R10, 0x1, RZ ;  /* 0x000000010a0a7810 */ /* 0x000fe40007ffe0ff */
[----:B------:R-:W-:Y:S02]  /*1230*/  IADD3 R13, PT, PT, R13, 0x1, RZ ;  /* 0x000000010d0d7810 */ /* 0x000fe40007ffe0ff */
[----:B------:R-:W-:Y:S01]  /*1240*/  IADD3 R24, PT, PT, R24, 0x1, RZ ;  /* 0x0000000118187810 */ /* 0x000fe20007ffe0ff */
[----:B--2---:R-:W-:-:S02]  /*1250*/  @P4 HADD2.F32 R27, -RZ, R27.H0_H0 ;  /* 0x2000001bff1b4230 */ /* 0x004fc40000004100 */
[----:B----4-:R-:W-:Y:S02]  /*1260*/  @P5 HADD2.F32 R33, -RZ, R26.H0_H0 ;  /* 0x2000001aff215230 */ /* 0x010fe40000004100 */
[----:B---3--:R-:W-:-:S05]  /*1270*/  @P5 HADD2.F32 R26, -RZ, R28.H0_H0 ;  /* 0x2000001cff1a5230 */ /* 0x008fca0000004100 */
[----:B------:R-:W-:Y:S01]  /*1280*/  @P5 FFMA R2, R33, R26, R2 ;  /* 0x0000001a21025223 */ /* 0x000fe20000000002 */
[----:B-----5:R-:W-:-:S05]  /*1290*/  @P4 HADD2.F32 R26, -RZ, R14.H0_H0 ;  /* 0x2000000eff1a4230 */ /* 0x020fca0000004100 */
[----:B------:R-:W-:Y:S01]  /*12a0*/  @P4 FFMA R2, R27, R26, R2 ;  /* 0x0000001a1b024223 */ /* 0x000fe20000000002 */
[----:B------:R-:W-:Y:S06]  /*12b0*/  BRA.U UP0, `(.L_x_1) ;  /* 0xfffffff900507547 */ /* 0x000fec000b83ffff */
.L_x_0:
[----:B------:R-:W0:Y:S08]  /*12c0*/  LDC.64 R4, c[0x0][0x390] ;  /* 0x0000e400ff047b82 */ /* 0x000e300000000a00 */
[----:B------:R-:W1:Y:S01]  /*12d0*/  LDC.64 R6, c[0x0][0x398] ;  /* 0x0000e600ff067b82 */ /* 0x000e620000000a00 */
[----:B0-----:R-:W-:-:S06]  /*12e0*/  IMAD.WIDE R4, R3, 0x2, R4 ;  /* 0x0000000203047825 */ /* 0x001fcc00078e0204 */
[----:B------:R-:W2:Y:S02]  /*12f0*/  LDG.E.U16 R4, desc[UR6][R4.64] ;  /* 0x0000000604047981 */ /* 0x000ea4000c1e1500 */
[----:B--2---:R-:W-:-:S05]  /*1300*/  HADD2.F32 R3, -RZ, R4.H0_H0 ;  /* 0x20000004ff037230 */ /* 0x004fca0000004100 */
[----:B------:R-:W-:-:S05]  /*1310*/  FADD R3, R3, R2 ;  /* 0x0000000203037221 */ /* 0x000fca0000000000 */
[----:B------:R-:W-:Y:S01]  /*1320*/  F2FP.F16.F32.PACK_AB R5, RZ, R3 ;  /* 0x00000003ff05723e */ /* 0x000fe200000000ff */
[----:B-1----:R-:W-:-:S05]  /*1330*/  IMAD.WIDE R2, R0, 0x2, R6 ;  /* 0x0000000200027825 */ /* 0x002fca00078e0206 */
[----:B------:R-:W-:Y:S01]  /*1340*/  STG.E.U16 desc[UR6][R2.64], R5 ;  /* 0x0000000502007986 */ /* 0x000fe2000c101506 */
[----:B------:R-:W-:Y:S05]  /*1350*/  EXIT ;  /* 0x000000000000794d */ /* 0x000fea0003800000 */
.L_x_2:
[----:B------:R-:W-:-:S00]  /*1360*/  BRA `(.L_x_2) ;  /* 0xfffffffc00fc7947 */ /* 0x000fc0000383ffff */
[----:B------:R-:W-:-:S00]  /*1370*/  NOP ;  /* 0x0000000000007918 */ /* 0x000fc00000000000 */
        /* <DEDUP_REMOVED lines=8> */
.L_x_3:


//--------------------- .nv.shared.reserved.0     --------------------------
	.section	.nv.shared.reserved.0,"aw",@nobits
	.weak		__nv_reservedSMEM_offset_0_alias
	.size		__nv_reservedSMEM_offset_0_alias, 0, 64
	.other		__nv_reservedSMEM_offset_0_alias,@"STO_CUDA_RESERVED_SHARED STV_DEFAULT"
__nv_reservedSMEM_offset_0_alias:
	.zero		0
	.zero		64


//--------------------- .nv.constant0._Z23conv2d_reference_kernelPK6__halfS1_S1_PS_iiiii --------------------------
	.section	.nv.constant0._Z23conv2d_reference_kernelPK6__halfS1_S1_PS_iiiii,"a",@progbits
	.sectionflags	@""
	.align	4
.nv.constant0._Z23conv2d_reference_kernelPK6__halfS1_S1_PS_iiiii:
	.zero		948


//--------------------- SYMBOLS --------------------------

	.type		.nv.reservedSmem.offset0,@object
	.size		.nv.reservedSmem.offset0,0x4
